//
// Generated by NVIDIA NVVM Compiler
//
// Compiler Build ID: CL-36424714
// Cuda compilation tools, release 13.0, V13.0.88
// Based on NVVM 20.0.0
//

.version 9.0
.target sm_100
.address_size 64

	// .globl	_Z19kernelAddMatrices1DiPdS_S_
// _ZZ26kernelMatrixTranspose2D_v2PdS_E3s_A has been demoted

.visible .entry _Z19kernelAddMatrices1DiPdS_S_(
	.param .u32 _Z19kernelAddMatrices1DiPdS_S__param_0,
	.param .u64 .ptr .align 1 _Z19kernelAddMatrices1DiPdS_S__param_1,
	.param .u64 .ptr .align 1 _Z19kernelAddMatrices1DiPdS_S__param_2,
	.param .u64 .ptr .align 1 _Z19kernelAddMatrices1DiPdS_S__param_3
)
{
	.reg .b32 	%r<5>;
	.reg .b64 	%rd<11>;
	.reg .b64 	%fd<4>;

	ld.param.u64 	%rd1, [_Z19kernelAddMatrices1DiPdS_S__param_1];
	ld.param.u64 	%rd2, [_Z19kernelAddMatrices1DiPdS_S__param_2];
	ld.param.u64 	%rd3, [_Z19kernelAddMatrices1DiPdS_S__param_3];
	cvta.to.global.u64 	%rd4, %rd3;
	cvta.to.global.u64 	%rd5, %rd2;
	cvta.to.global.u64 	%rd6, %rd1;
	mov.u32 	%r1, %tid.x;
	mov.u32 	%r2, %ctaid.x;
	mov.u32 	%r3, %ntid.x;
	mad.lo.s32 	%r4, %r2, %r3, %r1;
	mul.wide.u32 	%rd7, %r4, 8;
	add.s64 	%rd8, %rd6, %rd7;
	ld.global.f64 	%fd1, [%rd8];
	add.s64 	%rd9, %rd5, %rd7;
	ld.global.f64 	%fd2, [%rd9];
	add.f64 	%fd3, %fd1, %fd2;
	add.s64 	%rd10, %rd4, %rd7;
	st.global.f64 	[%rd10], %fd3;
	ret;

}
	// .globl	_Z19kernelAddMatrices2DiPdS_S_
.visible .entry _Z19kernelAddMatrices2DiPdS_S_(
	.param .u32 _Z19kernelAddMatrices2DiPdS_S__param_0,
	.param .u64 .ptr .align 1 _Z19kernelAddMatrices2DiPdS_S__param_1,
	.param .u64 .ptr .align 1 _Z19kernelAddMatrices2DiPdS_S__param_2,
	.param .u64 .ptr .align 1 _Z19kernelAddMatrices2DiPdS_S__param_3
)
{
	.reg .b32 	%r<11>;
	.reg .b64 	%rd<11>;
	.reg .b64 	%fd<4>;

	ld.param.u64 	%rd1, [_Z19kernelAddMatrices2DiPdS_S__param_1];
	ld.param.u64 	%rd2, [_Z19kernelAddMatrices2DiPdS_S__param_2];
	ld.param.u64 	%rd3, [_Z19kernelAddMatrices2DiPdS_S__param_3];
	cvta.to.global.u64 	%rd4, %rd3;
	cvta.to.global.u64 	%rd5, %rd2;
	cvta.to.global.u64 	%rd6, %rd1;
	mov.u32 	%r1, %tid.x;
	mov.u32 	%r2, %tid.y;
	mov.u32 	%r3, %ctaid.x;
	mov.u32 	%r4, %ctaid.y;
	mov.u32 	%r5, %ntid.x;
	mov.u32 	%r6, %ntid.y;
	mad.lo.s32 	%r7, %r3, %r5, %r1;
	mad.lo.s32 	%r8, %r4, %r6, %r2;
	shl.b32 	%r9, %r8, 10;
	add.s32 	%r10, %r7, %r9;
	mul.wide.u32 	%rd7, %r10, 8;
	add.s64 	%rd8, %rd6, %rd7;
	ld.global.f64 	%fd1, [%rd8];
	add.s64 	%rd9, %rd5, %rd7;
	ld.global.f64 	%fd2, [%rd9];
	add.f64 	%fd3, %fd1, %fd2;
	add.s64 	%rd10, %rd4, %rd7;
	st.global.f64 	[%rd10], %fd3;
	ret;

}
	// .globl	_Z26kernelMatrixTranspose2D_v1PdS_
.visible .entry _Z26kernelMatrixTranspose2D_v1PdS_(
	.param .u64 .ptr .align 1 _Z26kernelMatrixTranspose2D_v1PdS__param_0,
	.param .u64 .ptr .align 1 _Z26kernelMatrixTranspose2D_v1PdS__param_1
)
{
	.reg .b32 	%r<13>;
	.reg .b64 	%rd<9>;
	.reg .b64 	%fd<2>;

	ld.param.u64 	%rd1, [_Z26kernelMatrixTranspose2D_v1PdS__param_0];
	ld.param.u64 	%rd2, [_Z26kernelMatrixTranspose2D_v1PdS__param_1];
	cvta.to.global.u64 	%rd3, %rd2;
	cvta.to.global.u64 	%rd4, %rd1;
	mov.u32 	%r1, %tid.x;
	mov.u32 	%r2, %tid.y;
	mov.u32 	%r3, %ctaid.x;
	mov.u32 	%r4, %ctaid.y;
	mov.u32 	%r5, %ntid.x;
	mov.u32 	%r6, %ntid.y;
	mad.lo.s32 	%r7, %r3, %r5, %r1;
	mad.lo.s32 	%r8, %r4, %r6, %r2;
	shl.b32 	%r9, %r7, 10;
	add.s32 	%r10, %r9, %r8;
	mul.wide.u32 	%rd5, %r10, 8;
	add.s64 	%rd6, %rd4, %rd5;
	ld.global.f64 	%fd1, [%rd6];
	shl.b32 	%r11, %r8, 10;
	add.s32 	%r12, %r11, %r7;
	mul.wide.u32 	%rd7, %r12, 8;
	add.s64 	%rd8, %rd3, %rd7;
	st.global.f64 	[%rd8], %fd1;
	ret;

}
	// .globl	_Z26kernelMatrixTranspose2D_v2PdS_
.visible .entry _Z26kernelMatrixTranspose2D_v2PdS_(
	.param .u64 .ptr .align 1 _Z26kernelMatrixTranspose2D_v2PdS__param_0,
	.param .u64 .ptr .align 1 _Z26kernelMatrixTranspose2D_v2PdS__param_1
)
{
	.reg .b32 	%r<20>;
	.reg .b64 	%rd<8>;
	.reg .b64 	%fd<3>;
	// demoted variable
	.shared .align 8 .b8 _ZZ26kernelMatrixTranspose2D_v2PdS_E3s_A[8192];
	ld.param.u64 	%rd1, [_Z26kernelMatrixTranspose2D_v2PdS__param_0];
	ld.param.u64 	%rd2, [_Z26kernelMatrixTranspose2D_v2PdS__param_1];
	cvta.to.global.u64 	%rd3, %rd2;
	cvta.to.global.u64 	%rd4, %rd1;
	mov.u32 	%r1, %tid.x;
	mov.u32 	%r2, %tid.y;
	mov.u32 	%r3, %ctaid.x;
	mov.u32 	%r4, %ctaid.y;
	mov.u32 	%r5, %ntid.x;
	mov.u32 	%r6, %ntid.y;
	mad.lo.s32 	%r7, %r3, %r5, %r1;
	mad.lo.s32 	%r8, %r4, %r6, %r2;
	shl.b32 	%r9, %r8, 10;
	add.s32 	%r10, %r7, %r9;
	mul.wide.u32 	%rd5, %r10, 8;
	add.s64 	%rd6, %rd4, %rd5;
	ld.global.f64 	%fd1, [%rd6];
	shl.b32 	%r11, %r1, 8;
	mov.u32 	%r12, _ZZ26kernelMatrixTranspose2D_v2PdS_E3s_A;
	add.s32 	%r13, %r12, %r11;
	shl.b32 	%r14, %r2, 3;
	add.s32 	%r15, %r13, %r14;
	st.shared.f64 	[%r15], %fd1;
	bar.sync 	0;
	shl.b32 	%r16, %r2, 8;
	add.s32 	%r17, %r12, %r16;
	shl.b32 	%r18, %r1, 3;
	add.s32 	%r19, %r17, %r18;
	ld.shared.f64 	%fd2, [%r19];
	add.s64 	%rd7, %rd3, %rd5;
	st.global.f64 	[%rd7], %fd2;
	ret;

}


// ===== COMPILED SASS (sm_100) =====

	.target	sm_100

	.elftype	@"ET_EXEC"


//--------------------- .note.nv.tkinfo           --------------------------
	.section	.note.nv.tkinfo,"",@"SHT_NOTE"
	.sectionflags	@"SHF_NOTE_NV_TKINFO"
	.tkinfo
        /*0018*/ 	.word	0x00000002
        /*0030*/ 	.string	""
        /*0030*/ 	.string	"ptxas"
        /*0030*/ 	.string	"Cuda compilation tools, release 13.0, V13.0.88"
        /*0030*/ 	.string	"Build cuda_13.0.r13.0/compiler.36424714_0"
        /*0030*/ 	.string	"-arch sm_100 -m 64 "



//--------------------- .note.nv.cuinfo           --------------------------
	.section	.note.nv.cuinfo,"",@"SHT_NOTE"
	.sectionflags	@"SHF_NOTE_NV_CUINFO"
        /*0018*/ 	.short	0x0002
        /*001a*/ 	.short	0x0064
        /*001c*/ 	.short	0x0082
	.zero		2


//--------------------- .nv.info                  --------------------------
	.section	.nv.info,"",@"SHT_CUDA_INFO"
	.align	4


	//----- nvinfo : EIATTR_REGCOUNT
	.align		4
        /*0000*/ 	.byte	0x04, 0x2f
        /*0002*/ 	.short	(.L_1 - .L_0)
	.align		4
.L_0:
        /*0004*/ 	.word	index@(_Z19kernelAddMatrices1DiPdS_S_)
        /*0008*/ 	.word	0x0000000e


	//----- nvinfo : EIATTR_FRAME_SIZE
	.align		4
.L_1:
        /*000c*/ 	.byte	0x04, 0x11
        /*000e*/ 	.short	(.L_3 - .L_2)
	.align		4
.L_2:
        /*0010*/ 	.word	index@(_Z19kernelAddMatrices1DiPdS_S_)
        /*0014*/ 	.word	0x00000000


	//----- nvinfo : EIATTR_REGCOUNT
	.align		4
.L_3:
        /*0018*/ 	.byte	0x04, 0x2f
        /*001a*/ 	.short	(.L_5 - .L_4)
	.align		4
.L_4:
        /*001c*/ 	.word	index@(_Z19kernelAddMatrices2DiPdS_S_)
        /*0020*/ 	.word	0x0000000e


	//----- nvinfo : EIATTR_FRAME_SIZE
	.align		4
.L_5:
        /*0024*/ 	.byte	0x04, 0x11
        /*0026*/ 	.short	(.L_7 - .L_6)
	.align		4
.L_6:
        /*0028*/ 	.word	index@(_Z19kernelAddMatrices2DiPdS_S_)
        /*002c*/ 	.word	0x00000000


	//----- nvinfo : EIATTR_REGCOUNT
	.align		4
.L_7:
        /*0030*/ 	.byte	0x04, 0x2f
        /*0032*/ 	.short	(.L_9 - .L_8)
	.align		4
.L_8:
        /*0034*/ 	.word	index@(_Z26kernelMatrixTranspose2D_v1PdS_)
        /*0038*/ 	.word	0x0000000a


	//----- nvinfo : EIATTR_FRAME_SIZE
	.align		4
.L_9:
        /*003c*/ 	.byte	0x04, 0x11
        /*003e*/ 	.short	(.L_11 - .L_10)
	.align		4
.L_10:
        /*0040*/ 	.word	index@(_Z26kernelMatrixTranspose2D_v1PdS_)
        /*0044*/ 	.word	0x00000000


	//----- nvinfo : EIATTR_REGCOUNT
	.align		4
.L_11:
        /*0048*/ 	.byte	0x04, 0x2f
        /*004a*/ 	.short	(.L_13 - .L_12)
	.align		4
.L_12:
        /*004c*/ 	.word	index@(_Z26kernelMatrixTranspose2D_v2PdS_)
        /*0050*/ 	.word	0x0000000e


	//----- nvinfo : EIATTR_FRAME_SIZE
	.align		4
.L_13:
        /*0054*/ 	.byte	0x04, 0x11
        /*0056*/ 	.short	(.L_15 - .L_14)
	.align		4
.L_14:
        /*0058*/ 	.word	index@(_Z26kernelMatrixTranspose2D_v2PdS_)
        /*005c*/ 	.word	0x00000000


	//----- nvinfo : EIATTR_MIN_STACK_SIZE
	.align		4
.L_15:
        /*0060*/ 	.byte	0x04, 0x12
        /*0062*/ 	.short	(.L_17 - .L_16)
	.align		4
.L_16:
        /*0064*/ 	.word	index@(_Z26kernelMatrixTranspose2D_v2PdS_)
        /*0068*/ 	.word	0x00000000


	//----- nvinfo : EIATTR_MIN_STACK_SIZE
	.align		4
.L_17:
        /*006c*/ 	.byte	0x04, 0x12
        /*006e*/ 	.short	(.L_19 - .L_18)
	.align		4
.L_18:
        /*0070*/ 	.word	index@(_Z26kernelMatrixTranspose2D_v1PdS_)
        /*0074*/ 	.word	0x00000000


	//----- nvinfo : EIATTR_MIN_STACK_SIZE
	.align		4
.L_19:
        /*0078*/ 	.byte	0x04, 0x12
        /*007a*/ 	.short	(.L_21 - .L_20)
	.align		4
.L_20:
        /*007c*/ 	.word	index@(_Z19kernelAddMatrices2DiPdS_S_)
        /*0080*/ 	.word	0x00000000


	//----- nvinfo : EIATTR_MIN_STACK_SIZE
	.align		4
.L_21:
        /*0084*/ 	.byte	0x04, 0x12
        /*0086*/ 	.short	(.L_23 - .L_22)
	.align		4
.L_22:
        /*0088*/ 	.word	index@(_Z19kernelAddMatrices1DiPdS_S_)
        /*008c*/ 	.word	0x00000000
.L_23:


//--------------------- .nv.compat                --------------------------
	.section	.nv.compat,"",@"SHT_CUDA_COMPAT_INFO"
	.align	4
        /*0000*/ 	.byte	0x02, 0x09, 0x00, 0x00, 0x02, 0x02, 0x01, 0x00, 0x02, 0x05, 0x05, 0x00, 0x03, 0x07, 0x01, 0x01
        /*0010*/ 	.byte	0x02, 0x03, 0x00, 0x00, 0x02, 0x06, 0x01, 0x00, 0x04, 0x0b, 0x08, 0x00, 0x01, 0x00, 0x00, 0x00
        /*0020*/ 	.byte	0x00, 0x00, 0x00, 0x00


//--------------------- .nv.info._Z26kernelMatrixTranspose2D_v2PdS_ --------------------------
	.section	.nv.info._Z26kernelMatrixTranspose2D_v2PdS_,"",@"SHT_CUDA_INFO"
	.sectionflags	@""
	.align	4


	//----- nvinfo : EIATTR_CUDA_API_VERSION
	.align		4
        /*0000*/ 	.byte	0x04, 0x37
        /*0002*/ 	.short	(.L_25 - .L_24)
.L_24:
        /*0004*/ 	.word	0x00000082


	//----- nvinfo : EIATTR_KPARAM_INFO
	.align		4
.L_25:
        /*0008*/ 	.byte	0x04, 0x17
        /*000a*/ 	.short	(.L_27 - .L_26)
.L_26:
        /*000c*/ 	.word	0x00000000
        /*0010*/ 	.short	0x0001
        /*0012*/ 	.short	0x0008
        /*0014*/ 	.byte	0x00, 0xf5, 0x21, 0x00


	//----- nvinfo : EIATTR_KPARAM_INFO
	.align		4
.L_27:
        /*0018*/ 	.byte	0x04, 0x17
        /*001a*/ 	.short	(.L_29 - .L_28)
.L_28:
        /*001c*/ 	.word	0x00000000
        /*0020*/ 	.short	0x0000
        /*0022*/ 	.short	0x0000
        /*0024*/ 	.byte	0x00, 0xf5, 0x21, 0x00


	//----- nvinfo : EIATTR_SPARSE_MMA_MASK
	.align		4
.L_29:
        /*0028*/ 	.byte	0x03, 0x50
        /*002a*/ 	.short	0x0000


	//----- nvinfo : EIATTR_MAXREG_COUNT
	.align		4
        /*002c*/ 	.byte	0x03, 0x1b
        /*002e*/ 	.short	0x00ff


	//----- nvinfo : EIATTR_NUM_BARRIERS
	.align		4
        /*0030*/ 	.byte	0x02, 0x4c
        /*0032*/ 	.byte	0x01
	.zero		1


	//----- nvinfo : EIATTR_MERCURY_ISA_VERSION
	.align		4
        /*0034*/ 	.byte	0x03, 0x5f
        /*0036*/ 	.short	0x0101


	//----- nvinfo : EIATTR_VRC_CTA_INIT_COUNT
	.align		4
        /*0038*/ 	.byte	0x02, 0x4a
	.zero		1
	.zero		1


	//----- nvinfo : EIATTR_EXIT_INSTR_OFFSETS
	.align		4
        /*003c*/ 	.byte	0x04, 0x1c
        /*003e*/ 	.short	(.L_31 - .L_30)


	//   ....[0]....
.L_30:
        /*0040*/ 	.word	0x000001b0


	//----- nvinfo : EIATTR_CBANK_PARAM_SIZE
	.align		4
.L_31:
        /*0044*/ 	.byte	0x03, 0x19
        /*0046*/ 	.short	0x0010


	//----- nvinfo : EIATTR_PARAM_CBANK
	.align		4
        /*0048*/ 	.byte	0x04, 0x0a
        /*004a*/ 	.short	(.L_33 - .L_32)
	.align		4
.L_32:
        /*004c*/ 	.word	index@(.nv.constant0._Z26kernelMatrixTranspose2D_v2PdS_)
        /*0050*/ 	.short	0x0380
        /*0052*/ 	.short	0x0010


	//----- nvinfo : EIATTR_SW_WAR
	.align		4
.L_33:
        /*0054*/ 	.byte	0x04, 0x36
        /*0056*/ 	.short	(.L_35 - .L_34)
.L_34:
        /*0058*/ 	.word	0x00000008
.L_35:


//--------------------- .nv.info._Z26kernelMatrixTranspose2D_v1PdS_ --------------------------
	.section	.nv.info._Z26kernelMatrixTranspose2D_v1PdS_,"",@"SHT_CUDA_INFO"
	.sectionflags	@""
	.align	4


	//----- nvinfo : EIATTR_CUDA_API_VERSION
	.align		4
        /*0000*/ 	.byte	0x04, 0x37
        /*0002*/ 	.short	(.L_37 - .L_36)
.L_36:
        /*0004*/ 	.word	0x00000082


	//----- nvinfo : EIATTR_KPARAM_INFO
	.align		4
.L_37:
        /*0008*/ 	.byte	0x04, 0x17
        /*000a*/ 	.short	(.L_39 - .L_38)
.L_38:
        /*000c*/ 	.word	0x00000000
        /*0010*/ 	.short	0x0001
        /*0012*/ 	.short	0x0008
        /*0014*/ 	.byte	0x00, 0xf5, 0x21, 0x00


	//----- nvinfo : EIATTR_KPARAM_INFO
	.align		4
.L_39:
        /*0018*/ 	.byte	0x04, 0x17
        /*001a*/ 	.short	(.L_41 - .L_40)
.L_40:
        /*001c*/ 	.word	0x00000000
        /*0020*/ 	.short	0x0000
        /*0022*/ 	.short	0x0000
        /*0024*/ 	.byte	0x00, 0xf5, 0x21, 0x00


	//----- nvinfo : EIATTR_SPARSE_MMA_MASK
	.align		4
.L_41:
        /*0028*/ 	.byte	0x03, 0x50
        /*002a*/ 	.short	0x0000


	//----- nvinfo : EIATTR_MAXREG_COUNT
	.align		4
        /*002c*/ 	.byte	0x03, 0x1b
        /*002e*/ 	.short	0x00ff


	//----- nvinfo : EIATTR_MERCURY_ISA_VERSION
	.align		4
        /*0030*/ 	.byte	0x03, 0x5f
        /*0032*/ 	.short	0x0101


	//----- nvinfo : EIATTR_VRC_CTA_INIT_COUNT
	.align		4
        /*0034*/ 	.byte	0x02, 0x4a
	.zero		1
	.zero		1


	//----- nvinfo : EIATTR_EXIT_INSTR_OFFSETS
	.align		4
        /*0038*/ 	.byte	0x04, 0x1c
        /*003a*/ 	.short	(.L_43 - .L_42)


	//   ....[0]....
.L_42:
        /*003c*/ 	.word	0x00000120


	//----- nvinfo : EIATTR_CBANK_PARAM_SIZE
	.align		4
.L_43:
        /*0040*/ 	.byte	0x03, 0x19
        /*0042*/ 	.short	0x0010


	//----- nvinfo : EIATTR_PARAM_CBANK
	.align		4
        /*0044*/ 	.byte	0x04, 0x0a
        /*0046*/ 	.short	(.L_45 - .L_44)
	.align		4
.L_44:
        /*0048*/ 	.word	index@(.nv.constant0._Z26kernelMatrixTranspose2D_v1PdS_)
        /*004c*/ 	.short	0x0380
        /*004e*/ 	.short	0x0010


	//----- nvinfo : EIATTR_SW_WAR
	.align		4
.L_45:
        /*0050*/ 	.byte	0x04, 0x36
        /*0052*/ 	.short	(.L_47 - .L_46)
.L_46:
        /*0054*/ 	.word	0x00000008
.L_47:


//--------------------- .nv.info._Z19kernelAddMatrices2DiPdS_S_ --------------------------
	.section	.nv.info._Z19kernelAddMatrices2DiPdS_S_,"",@"SHT_CUDA_INFO"
	.sectionflags	@""
	.align	4


	//----- nvinfo : EIATTR_CUDA_API_VERSION
	.align		4
        /*0000*/ 	.byte	0x04, 0x37
        /*0002*/ 	.short	(.L_49 - .L_48)
.L_48:
        /*0004*/ 	.word	0x00000082


	//----- nvinfo : EIATTR_KPARAM_INFO
	.align		4
.L_49:
        /*0008*/ 	.byte	0x04, 0x17
        /*000a*/ 	.short	(.L_51 - .L_50)
.L_50:
        /*000c*/ 	.word	0x00000000
        /*0010*/ 	.short	0x0003
        /*0012*/ 	.short	0x0018
        /*0014*/ 	.byte	0x00, 0xf5, 0x21, 0x00


	//----- nvinfo : EIATTR_KPARAM_INFO
	.align		4
.L_51:
        /*0018*/ 	.byte	0x04, 0x17
        /*001a*/ 	.short	(.L_53 - .L_52)
.L_52:
        /*001c*/ 	.word	0x00000000
        /*0020*/ 	.short	0x0002
        /*0022*/ 	.short	0x0010
        /*0024*/ 	.byte	0x00, 0xf5, 0x21, 0x00


	//----- nvinfo : EIATTR_KPARAM_INFO
	.align		4
.L_53:
        /*0028*/ 	.byte	0x04, 0x17
        /*002a*/ 	.short	(.L_55 - .L_54)
.L_54:
        /*002c*/ 	.word	0x00000000
        /*0030*/ 	.short	0x0001
        /*0032*/ 	.short	0x0008
        /*0034*/ 	.byte	0x00, 0xf5, 0x21, 0x00


	//----- nvinfo : EIATTR_KPARAM_INFO
	.align		4
.L_55:
        /*0038*/ 	.byte	0x04, 0x17
        /*003a*/ 	.short	(.L_57 - .L_56)
.L_56:
        /*003c*/ 	.word	0x00000000
        /*0040*/ 	.short	0x0000
        /*0042*/ 	.short	0x0000
        /*0044*/ 	.byte	0x00, 0xf0, 0x11, 0x00


	//----- nvinfo : EIATTR_SPARSE_MMA_MASK
	.align		4
.L_57:
        /*0048*/ 	.byte	0x03, 0x50
        /*004a*/ 	.short	0x0000


	//----- nvinfo : EIATTR_MAXREG_COUNT
	.align		4
        /*004c*/ 	.byte	0x03, 0x1b
        /*004e*/ 	.short	0x00ff


	//----- nvinfo : EIATTR_MERCURY_ISA_VERSION
	.align		4
        /*0050*/ 	.byte	0x03, 0x5f
        /*0052*/ 	.short	0x0101


	//----- nvinfo : EIATTR_VRC_CTA_INIT_COUNT
	.align		4
        /*0054*/ 	.byte	0x02, 0x4a
	.zero		1
	.zero		1


	//----- nvinfo : EIATTR_EXIT_INSTR_OFFSETS
	.align		4
        /*0058*/ 	.byte	0x04, 0x1c
        /*005a*/ 	.short	(.L_59 - .L_58)


	//   ....[0]....
.L_58:
        /*005c*/ 	.word	0x00000150


	//----- nvinfo : EIATTR_CBANK_PARAM_SIZE
	.align		4
.L_59:
        /*0060*/ 	.byte	0x03, 0x19
        /*0062*/ 	.short	0x0020


	//----- nvinfo : EIATTR_PARAM_CBANK
	.align		4
        /*0064*/ 	.byte	0x04, 0x0a
        /*0066*/ 	.short	(.L_61 - .L_60)
	.align		4
.L_60:
        /*0068*/ 	.word	index@(.nv.constant0._Z19kernelAddMatrices2DiPdS_S_)
        /*006c*/ 	.short	0x0380
        /*006e*/ 	.short	0x0020


	//----- nvinfo : EIATTR_SW_WAR
	.align		4
.L_61:
        /*0070*/ 	.byte	0x04, 0x36
        /*0072*/ 	.short	(.L_63 - .L_62)
.L_62:
        /*0074*/ 	.word	0x00000008
.L_63:


//--------------------- .nv.info._Z19kernelAddMatrices1DiPdS_S_ --------------------------
	.section	.nv.info._Z19kernelAddMatrices1DiPdS_S_,"",@"SHT_CUDA_INFO"
	.sectionflags	@""
	.align	4


	//----- nvinfo : EIATTR_CUDA_API_VERSION
	.align		4
        /*0000*/ 	.byte	0x04, 0x37
        /*0002*/ 	.short	(.L_65 - .L_64)
.L_64:
        /*0004*/ 	.word	0x00000082


	//----- nvinfo : EIATTR_KPARAM_INFO
	.align		4
.L_65:
        /*0008*/ 	.byte	0x04, 0x17
        /*000a*/ 	.short	(.L_67 - .L_66)
.L_66:
        /*000c*/ 	.word	0x00000000
        /*0010*/ 	.short	0x0003
        /*0012*/ 	.short	0x0018
        /*0014*/ 	.byte	0x00, 0xf5, 0x21, 0x00


	//----- nvinfo : EIATTR_KPARAM_INFO
	.align		4
.L_67:
        /*0018*/ 	.byte	0x04, 0x17
        /*001a*/ 	.short	(.L_69 - .L_68)
.L_68:
        /*001c*/ 	.word	0x00000000
        /*0020*/ 	.short	0x0002
        /*0022*/ 	.short	0x0010
        /*0024*/ 	.byte	0x00, 0xf5, 0x21, 0x00


	//----- nvinfo : EIATTR_KPARAM_INFO
	.align		4
.L_69:
        /*0028*/ 	.byte	0x04, 0x17
        /*002a*/ 	.short	(.L_71 - .L_70)
.L_70:
        /*002c*/ 	.word	0x00000000
        /*0030*/ 	.short	0x0001
        /*0032*/ 	.short	0x0008
        /*0034*/ 	.byte	0x00, 0xf5, 0x21, 0x00


	//----- nvinfo : EIATTR_KPARAM_INFO
	.align		4
.L_71:
        /*0038*/ 	.byte	0x04, 0x17
        /*003a*/ 	.short	(.L_73 - .L_72)
.L_72:
        /*003c*/ 	.word	0x00000000
        /*0040*/ 	.short	0x0000
        /*0042*/ 	.short	0x0000
        /*0044*/ 	.byte	0x00, 0xf0, 0x11, 0x00


	//----- nvinfo : EIATTR_SPARSE_MMA_MASK
	.align		4
.L_73:
        /*0048*/ 	.byte	0x03, 0x50
        /*004a*/ 	.short	0x0000


	//----- nvinfo : EIATTR_MAXREG_COUNT
	.align		4
        /*004c*/ 	.byte	0x03, 0x1b
        /*004e*/ 	.short	0x00ff


	//----- nvinfo : EIATTR_MERCURY_ISA_VERSION
	.align		4
        /*0050*/ 	.byte	0x03, 0x5f
        /*0052*/ 	.short	0x0101


	//----- nvinfo : EIATTR_VRC_CTA_INIT_COUNT
	.align		4
        /*0054*/ 	.byte	0x02, 0x4a
	.zero		1
	.zero		1


	//----- nvinfo : EIATTR_EXIT_INSTR_OFFSETS
	.align		4
        /*0058*/ 	.byte	0x04, 0x1c
        /*005a*/ 	.short	(.L_75 - .L_74)


	//   ....[0]....
.L_74:
        /*005c*/ 	.word	0x00000100


	//----- nvinfo : EIATTR_CBANK_PARAM_SIZE
	.align		4
.L_75:
        /*0060*/ 	.byte	0x03, 0x19
        /*0062*/ 	.short	0x0020


	//----- nvinfo : EIATTR_PARAM_CBANK
	.align		4
        /*0064*/ 	.byte	0x04, 0x0a
        /*0066*/ 	.short	(.L_77 - .L_76)
	.align		4
.L_76:
        /*0068*/ 	.word	index@(.nv.constant0._Z19kernelAddMatrices1DiPdS_S_)
        /*006c*/ 	.short	0x0380
        /*006e*/ 	.short	0x0020


	//----- nvinfo : EIATTR_SW_WAR
	.align		4
.L_77:
        /*0070*/ 	.byte	0x04, 0x36
        /*0072*/ 	.short	(.L_79 - .L_78)
.L_78:
        /*0074*/ 	.word	0x00000008
.L_79:


//--------------------- .nv.callgraph             --------------------------
	.section	.nv.callgraph,"",@"SHT_CUDA_CALLGRAPH"
	.align	4
	.sectionentsize	8
	.align		4
        /*0000*/ 	.word	0x00000000
	.align		4
        /*0004*/ 	.word	0xffffffff
	.align		4
        /*0008*/ 	.word	0x00000000
	.align		4
        /*000c*/ 	.word	0xfffffffe
	.align		4
        /*0010*/ 	.word	0x00000000
	.align		4
        /*0014*/ 	.word	0xfffffffd
	.align		4
        /*0018*/ 	.word	0x00000000
	.align		4
        /*001c*/ 	.word	0xfffffffc


//--------------------- .text._Z26kernelMatrixTranspose2D_v2PdS_ --------------------------
	.section	.text._Z26kernelMatrixTranspose2D_v2PdS_,"ax",@progbits
	.align	128
        .global         _Z26kernelMatrixTranspose2D_v2PdS_
        .type           _Z26kernelMatrixTranspose2D_v2PdS_,@function
        .size           _Z26kernelMatrixTranspose2D_v2PdS_,(.L_x_4 - _Z26kernelMatrixTranspose2D_v2PdS_)
        .other          _Z26kernelMatrixTranspose2D_v2PdS_,@"STO_CUDA_ENTRY STV_DEFAULT"
_Z26kernelMatrixTranspose2D_v2PdS_:
.text._Z26kernelMatrixTranspose2D_v2PdS_:
[----:B------:R-:W-:Y:S01]  /*0000*/  LDC R1, c[0x0][0x37c] ;  /* 0x0000df00ff017b82 */ /* 0x000fe20000000800 */
[----:B------:R-:W0:Y:S07]  /*0010*/  S2R R7, SR_TID.X ;  /* 0x0000000000077919 */ /* 0x000e2e0000002100 */
[----:B------:R-:W0:Y:S01]  /*0020*/  LDC R0, c[0x0][0x360] ;  /* 0x0000d800ff007b82 */ /* 0x000e220000000800 */
[----:B------:R-:W1:Y:S01]  /*0030*/  LDCU.64 UR6, c[0x0][0x358] ;  /* 0x00006b00ff0677ac */ /* 0x000e620008000a00 */
[----:B------:R-:W2:Y:S06]  /*0040*/  S2R R11, SR_TID.Y ;  /* 0x00000000000b7919 */ /* 0x000eac0000002200 */
[----:B------:R-:W0:Y:S08]  /*0050*/  S2UR UR4, SR_CTAID.X ;  /* 0x00000000000479c3 */ /* 0x000e300000002500 */
[----:B------:R-:W2:Y:S08]  /*0060*/  S2UR UR5, SR_CTAID.Y ;  /* 0x00000000000579c3 */ /* 0x000eb00000002600 */
[----:B------:R-:W2:Y:S08]  /*0070*/  LDC R4, c[0x0][0x364] ;  /* 0x0000d900ff047b82 */ /* 0x000eb00000000800 */
[----:B------:R-:W3:Y:S01]  /*0080*/  LDC.64 R2, c[0x0][0x380] ;  /* 0x0000e000ff027b82 */ /* 0x000ee20000000a00 */
[----:B0-----:R-:W-:-:S02]  /*0090*/  IMAD R0, R0, UR4, R7 ;  /* 0x0000000400007c24 */ /* 0x001fc4000f8e0207 */
[----:B--2---:R-:W-:-:S05]  /*00a0*/  IMAD R5, R4, UR5, R11 ;  /* 0x0000000504057c24 */ /* 0x004fca000f8e020b */
[----:B------:R-:W-:-:S05]  /*00b0*/  LEA R9, R5, R0, 0xa ;  /* 0x0000000005097211 */ /* 0x000fca00078e50ff */
[----:B---3--:R-:W-:-:S06]  /*00c0*/  IMAD.WIDE.U32 R2, R9, 0x8, R2 ;  /* 0x0000000809027825 */ /* 0x008fcc00078e0002 */
[----:B-1----:R-:W2:Y:S01]  /*00d0*/  LDG.E.64 R2, desc[UR6][R2.64] ;  /* 0x0000000602027981 */ /* 0x002ea2000c1e1b00 */
[----:B------:R-:W0:Y:S01]  /*00e0*/  S2UR UR5, SR_CgaCtaId ;  /* 0x00000000000579c3 */ /* 0x000e220000008800 */
[----:B------:R-:W-:Y:S02]  /*00f0*/  UMOV UR4, 0x400 ;  /* 0x0000040000047882 */ /* 0x000fe40000000000 */
[----:B0-----:R-:W-:-:S06]  /*0100*/  ULEA UR4, UR5, UR4, 0x18 ;  /* 0x0000000405047291 */ /* 0x001fcc000f8ec0ff */
[----:B------:R-:W-:Y:S02]  /*0110*/  LEA R0, R7, UR4, 0x8 ;  /* 0x0000000407007c11 */ /* 0x000fe4000f8e40ff */
[C---:B------:R-:W-:Y:S02]  /*0120*/  LEA R4, R11.reuse, UR4, 0x8 ;  /* 0x000000040b047c11 */ /* 0x040fe4000f8e40ff */
[----:B------:R-:W-:Y:S02]  /*0130*/  LEA R11, R11, R0, 0x3 ;  /* 0x000000000b0b7211 */ /* 0x000fe400078e18ff */
[----:B------:R-:W-:Y:S02]  /*0140*/  LEA R4, R7, R4, 0x3 ;  /* 0x0000000407047211 */ /* 0x000fe400078e18ff */
[----:B------:R-:W0:Y:S02]  /*0150*/  LDC.64 R6, c[0x0][0x388] ;  /* 0x0000e200ff067b82 */ /* 0x000e240000000a00 */
[----:B0-----:R-:W-:Y:S01]  /*0160*/  IMAD.WIDE.U32 R6, R9, 0x8, R6 ;  /* 0x0000000809067825 */ /* 0x001fe200078e0006 */
[----:B--2---:R-:W-:Y:S05]  /*0170*/  STS.64 [R11], R2 ;  /* 0x000000020b007388 */ /* 0x004fea0000000a00 */
[----:B------:R-:W-:Y:S06]  /*0180*/  BAR.SYNC.DEFER_BLOCKING 0x0 ;  /* 0x0000000000007b1d */ /* 0x000fec0000010000 */
[----:B------:R-:W0:Y:S04]  /*0190*/  LDS.64 R4, [R4] ;  /* 0x0000000004047984 */ /* 0x000e280000000a00 */
[----:B0-----:R-:W-:Y:S01]  /*01a0*/  STG.E.64 desc[UR6][R6.64], R4 ;  /* 0x0000000406007986 */ /* 0x001fe2000c101b06 */
[----:B------:R-:W-:Y:S05]  /*01b0*/  EXIT ;  /* 0x000000000000794d */ /* 0x000fea0003800000 */
.L_x_0:
[----:B------:R-:W-:-:S00]  /*01c0*/  BRA `(.L_x_0) ;  /* 0xfffffffc00fc7947 */ /* 0x000fc0000383ffff */
[----:B------:R-:W-:-:S00]  /*01d0*/  NOP ;  /* 0x0000000000007918 */ /* 0x000fc00000000000 */
        /* <DEDUP_REMOVED lines=10> */
.L_x_4:


//--------------------- .text._Z26kernelMatrixTranspose2D_v1PdS_ --------------------------
	.section	.text._Z26kernelMatrixTranspose2D_v1PdS_,"ax",@progbits
	.align	128
        .global         _Z26kernelMatrixTranspose2D_v1PdS_
        .type           _Z26kernelMatrixTranspose2D_v1PdS_,@function
        .size           _Z26kernelMatrixTranspose2D_v1PdS_,(.L_x_5 - _Z26kernelMatrixTranspose2D_v1PdS_)
        .other          _Z26kernelMatrixTranspose2D_v1PdS_,@"STO_CUDA_ENTRY STV_DEFAULT"
_Z26kernelMatrixTranspose2D_v1PdS_:
.text._Z26kernelMatrixTranspose2D_v1PdS_:
        /* <DEDUP_REMOVED lines=12> */
[----:B---3--:R-:W-:Y:S02]  /*00c0*/  IMAD.WIDE.U32 R2, R5, 0x8, R2 ;  /* 0x0000000805027825 */ /* 0x008fe400078e0002 */
[----:B------:R-:W0:Y:S04]  /*00d0*/  LDC.64 R4, c[0x0][0x388] ;  /* 0x0000e200ff047b82 */ /* 0x000e280000000a00 */
[----:B-1----:R-:W2:Y:S01]  /*00e0*/  LDG.E.64 R2, desc[UR4][R2.64] ;  /* 0x0000000402027981 */ /* 0x002ea2000c1e1b00 */
[----:B------:R-:W-:-:S05]  /*00f0*/  LEA R7, R7, R0, 0xa ;  /* 0x0000000007077211 */ /* 0x000fca00078e50ff */
[----:B0-----:R-:W-:-:S05]  /*0100*/  IMAD.WIDE.U32 R4, R7, 0x8, R4 ;  /* 0x0000000807047825 */ /* 0x001fca00078e0004 */
[----:B--2---:R-:W-:Y:S01]  /*0110*/  STG.E.64 desc[UR4][R4.64], R2 ;  /* 0x0000000204007986 */ /* 0x004fe2000c101b04 */
[----:B------:R-:W-:Y:S05]  /*0120*/  EXIT ;  /* 0x000000000000794d */ /* 0x000fea0003800000 */
.L_x_1:
        /* <DEDUP_REMOVED lines=13> */
.L_x_5:


//--------------------- .text._Z19kernelAddMatrices2DiPdS_S_ --------------------------
	.section	.text._Z19kernelAddMatrices2DiPdS_S_,"ax",@progbits
	.align	128
        .global         _Z19kernelAddMatrices2DiPdS_S_
        .type           _Z19kernelAddMatrices2DiPdS_S_,@function
        .size           _Z19kernelAddMatrices2DiPdS_S_,(.L_x_6 - _Z19kernelAddMatrices2DiPdS_S_)
        .other          _Z19kernelAddMatrices2DiPdS_S_,@"STO_CUDA_ENTRY STV_DEFAULT"
_Z19kernelAddMatrices2DiPdS_S_:
.text._Z19kernelAddMatrices2DiPdS_S_:
        /* <DEDUP_REMOVED lines=9> */
[----:B0-----:R-:W-:-:S07]  /*0090*/  IMAD R0, R9, UR6, R0 ;  /* 0x0000000609007c24 */ /* 0x001fce000f8e0200 */
[----:B------:R-:W0:Y:S01]  /*00a0*/  LDC.64 R4, c[0x0][0x390] ;  /* 0x0000e400ff047b82 */ /* 0x000e220000000a00 */
[----:B--2---:R-:W-:-:S07]  /*00b0*/  IMAD R7, R6, UR7, R7 ;  /* 0x0000000706077c24 */ /* 0x004fce000f8e0207 */
[----:B------:R-:W2:Y:S01]  /*00c0*/  LDC.64 R8, c[0x0][0x398] ;  /* 0x0000e600ff087b82 */ /* 0x000ea20000000a00 */
[----:B------:R-:W-:-:S05]  /*00d0*/  LEA R11, R7, R0, 0xa ;  /* 0x00000000070b7211 */ /* 0x000fca00078e50ff */
[----:B---3--:R-:W-:-:S04]  /*00e0*/  IMAD.WIDE.U32 R2, R11, 0x8, R2 ;  /* 0x000000080b027825 */ /* 0x008fc800078e0002 */
[C---:B0-----:R-:W-:Y:S02]  /*00f0*/  IMAD.WIDE.U32 R4, R11.reuse, 0x8, R4 ;  /* 0x000000080b047825 */ /* 0x041fe400078e0004 */
[----:B-1----:R-:W3:Y:S04]  /*0100*/  LDG.E.64 R2, desc[UR4][R2.64] ;  /* 0x0000000402027981 */ /* 0x002ee8000c1e1b00 */
[----:B------:R-:W3:Y:S01]  /*0110*/  LDG.E.64 R4, desc[UR4][R4.64] ;  /* 0x0000000404047981 */ /* 0x000ee2000c1e1b00 */
[----:B--2---:R-:W-:Y:S01]  /*0120*/  IMAD.WIDE.U32 R8, R11, 0x8, R8 ;  /* 0x000000080b087825 */ /* 0x004fe200078e0008 */
[----:B---3--:R-:W-:-:S07]  /*0130*/  DADD R6, R2, R4 ;  /* 0x0000000002067229 */ /* 0x008fce0000000004 */
[----:B------:R-:W-:Y:S01]  /*0140*/  STG.E.64 desc[UR4][R8.64], R6 ;  /* 0x0000000608007986 */ /* 0x000fe2000c101b04 */
[----:B------:R-:W-:Y:S05]  /*0150*/  EXIT ;  /* 0x000000000000794d */ /* 0x000fea0003800000 */
.L_x_2:
        /* <DEDUP_REMOVED lines=10> */
.L_x_6:


//--------------------- .text._Z19kernelAddMatrices1DiPdS_S_ --------------------------
	.section	.text._Z19kernelAddMatrices1DiPdS_S_,"ax",@progbits
	.align	128
        .global         _Z19kernelAddMatrices1DiPdS_S_
        .type           _Z19kernelAddMatrices1DiPdS_S_,@function
        .size           _Z19kernelAddMatrices1DiPdS_S_,(.L_x_7 - _Z19kernelAddMatrices1DiPdS_S_)
        .other          _Z19kernelAddMatrices1DiPdS_S_,@"STO_CUDA_ENTRY STV_DEFAULT"
_Z19kernelAddMatrices1DiPdS_S_:
.text._Z19kernelAddMatrices1DiPdS_S_:
[----:B------:R-:W-:Y:S01]  /*0000*/  LDC R1, c[0x0][0x37c] ;  /* 0x0000df00ff017b82 */ /* 0x000fe20000000800 */
[----:B------:R-:W0:Y:S07]  /*0010*/  S2R R11, SR_TID.X ;  /* 0x00000000000b7919 */ /* 0x000e2e0000002100 */
[----:B------:R-:W0:Y:S01]  /*0020*/  S2UR UR6, SR_CTAID.X ;  /* 0x00000000000679c3 */ /* 0x000e220000002500 */
[----:B------:R-:W1:Y:S07]  /*0030*/  LDCU.64 UR4, c[0x0][0x358] ;  /* 0x00006b00ff0477ac */ /* 0x000e6e0008000a00 */
[----:B------:R-:W0:Y:S08]  /*0040*/  LDC R0, c[0x0][0x360] ;  /* 0x0000d800ff007b82 */ /* 0x000e300000000800 */
[----:B------:R-:W2:Y:S08]  /*0050*/  LDC.64 R2, c[0x0][0x388] ;  /* 0x0000e200ff027b82 */ /* 0x000eb00000000a00 */
[----:B------:R-:W3:Y:S01]  /*0060*/  LDC.64 R4, c[0x0][0x390] ;  /* 0x0000e400ff047b82 */ /* 0x000ee20000000a00 */
[----:B0-----:R-:W-:-:S07]  /*0070*/  IMAD R11, R0, UR6, R11 ;  /* 0x00000006000b7c24 */ /* 0x001fce000f8e020b */
[----:B------:R-:W0:Y:S01]  /*0080*/  LDC.64 R8, c[0x0][0x398] ;  /* 0x0000e600ff087b82 */ /* 0x000e220000000a00 */
[----:B--2---:R-:W-:-:S06]  /*0090*/  IMAD.WIDE.U32 R2, R11, 0x8, R2 ;  /* 0x000000080b027825 */ /* 0x004fcc00078e0002 */
[----:B-1----:R-:W2:Y:S01]  /*00a0*/  LDG.E.64 R2, desc[UR4][R2.64] ;  /* 0x0000000402027981 */ /* 0x002ea2000c1e1b00 */
[----:B---3--:R-:W-:-:S06]  /*00b0*/  IMAD.WIDE.U32 R4, R11, 0x8, R4 ;  /* 0x000000080b047825 */ /* 0x008fcc00078e0004 */
[----:B------:R-:W2:Y:S01]  /*00c0*/  LDG.E.64 R4, desc[UR4][R4.64] ;  /* 0x0000000404047981 */ /* 0x000ea2000c1e1b00 */
[----:B0-----:R-:W-:Y:S01]  /*00d0*/  IMAD.WIDE.U32 R8, R11, 0x8, R8 ;  /* 0x000000080b087825 */ /* 0x001fe200078e0008 */
[----:B--2---:R-:W-:-:S07]  /*00e0*/  DADD R6, R2, R4 ;  /* 0x0000000002067229 */ /* 0x004fce0000000004 */
[----:B------:R-:W-:Y:S01]  /*00f0*/  STG.E.64 desc[UR4][R8.64], R6 ;  /* 0x0000000608007986 */ /* 0x000fe2000c101b04 */
[----:B------:R-:W-:Y:S05]  /*0100*/  EXIT ;  /* 0x000000000000794d */ /* 0x000fea0003800000 */
.L_x_3:
        /* <DEDUP_REMOVED lines=15> */
.L_x_7:


//--------------------- .nv.shared._Z26kernelMatrixTranspose2D_v2PdS_ --------------------------
	.section	.nv.shared._Z26kernelMatrixTranspose2D_v2PdS_,"aw",@nobits
	.sectionflags	@""
	.align	8
.nv.shared._Z26kernelMatrixTranspose2D_v2PdS_:
	.zero		9216


//--------------------- .nv.shared.reserved.0     --------------------------
	.section	.nv.shared.reserved.0,"aw",@nobits
	.weak		__nv_reservedSMEM_offset_0_alias
	.size		__nv_reservedSMEM_offset_0_alias, 0, 64
	.other		__nv_reservedSMEM_offset_0_alias,@"STO_CUDA_RESERVED_SHARED STV_DEFAULT"
__nv_reservedSMEM_offset_0_alias:
	.zero		0
	.zero		64


//--------------------- .nv.constant0._Z26kernelMatrixTranspose2D_v2PdS_ --------------------------
	.section	.nv.constant0._Z26kernelMatrixTranspose2D_v2PdS_,"a",@progbits
	.sectionflags	@""
	.align	4
.nv.constant0._Z26kernelMatrixTranspose2D_v2PdS_:
	.zero		912


//--------------------- .nv.constant0._Z26kernelMatrixTranspose2D_v1PdS_ --------------------------
	.section	.nv.constant0._Z26kernelMatrixTranspose2D_v1PdS_,"a",@progbits
	.sectionflags	@""
	.align	4
.nv.constant0._Z26kernelMatrixTranspose2D_v1PdS_:
	.zero		912


//--------------------- .nv.constant0._Z19kernelAddMatrices2DiPdS_S_ --------------------------
	.section	.nv.constant0._Z19kernelAddMatrices2DiPdS_S_,"a",@progbits
	.sectionflags	@""
	.align	4
.nv.constant0._Z19kernelAddMatrices2DiPdS_S_:
	.zero		928


//--------------------- .nv.constant0._Z19kernelAddMatrices1DiPdS_S_ --------------------------
	.section	.nv.constant0._Z19kernelAddMatrices1DiPdS_S_,"a",@progbits
	.sectionflags	@""
	.align	4
.nv.constant0._Z19kernelAddMatrices1DiPdS_S_:
	.zero		928


//--------------------- SYMBOLS --------------------------

	.type		.nv.reservedSmem.offset0,@object
	.size		.nv.reservedSmem.offset0,0x4
	.type		.nv.reservedSmem.cap,@object
	.size		.nv.reservedSmem.cap,0x4
